	.headerflags	@"EF_CUDA_TEXMODE_UNIFIED EF_CUDA_64BIT_ADDRESS EF_CUDA_ACCELERATORS EF_CUDA_SM90 EF_CUDA_VIRTUAL_SM(EF_CUDA_SM90)"
	.elftype	@"ET_EXEC"


//--------------------- .nv.info                  --------------------------
	.section	.nv.info,"",@"SHT_CUDA_INFO"
	.align	4


	//----- nvinfo : EIATTR_REGCOUNT
	.align		4
        /*0000*/ 	.byte	0x04, 0x2f
        /*0002*/ 	.short	(.L_1 - .L_0)
	.align		4
.L_0:
        /*0004*/ 	.word	index@(triton_poi_fused_constant_pad_nd_0)
        /*0008*/ 	.word	0x0000000c


	//----- nvinfo : EIATTR_MIN_STACK_SIZE
	.align		4
.L_1:
        /*000c*/ 	.byte	0x04, 0x12
        /*000e*/ 	.short	(.L_3 - .L_2)
	.align		4
.L_2:
        /*0010*/ 	.word	index@(triton_poi_fused_constant_pad_nd_0)
        /*0014*/ 	.word	0x00000000


	//----- nvinfo : EIATTR_FRAME_SIZE
	.align		4
.L_3:
        /*0018*/ 	.byte	0x04, 0x11
        /*001a*/ 	.short	(.L_5 - .L_4)
	.align		4
.L_4:
        /*001c*/ 	.word	index@(triton_poi_fused_constant_pad_nd_0)
        /*0020*/ 	.word	0x00000000


	//----- nvinfo : EIATTR_MIN_STACK_SIZE
	.align		4
.L_5:
        /*0024*/ 	.byte	0x04, 0x12
        /*0026*/ 	.short	(.L_7 - .L_6)
	.align		4
.L_6:
        /*0028*/ 	.word	index@(triton_poi_fused_constant_pad_nd_0)
        /*002c*/ 	.word	0x00000000
.L_7:


//--------------------- .nv.info.triton_poi_fused_constant_pad_nd_0 --------------------------
	.section	.nv.info.triton_poi_fused_constant_pad_nd_0,"",@"SHT_CUDA_INFO"
	.sectionflags	@""
	.align	4


	//----- nvinfo : EIATTR_CUDA_API_VERSION
	.align		4
        /*0000*/ 	.byte	0x04, 0x37
        /*0002*/ 	.short	(.L_9 - .L_8)
.L_8:
        /*0004*/ 	.word	0x0000007c


	//----- nvinfo : EIATTR_KPARAM_INFO
	.align		4
.L_9:
        /*0008*/ 	.byte	0x04, 0x17
        /*000a*/ 	.short	(.L_11 - .L_10)
.L_10:
        /*000c*/ 	.word	0x00000000
        /*0010*/ 	.short	0x0002
        /*0012*/ 	.short	0x0010
        /*0014*/ 	.byte	0x00, 0xf0, 0x11, 0x00


	//----- nvinfo : EIATTR_KPARAM_INFO
	.align		4
.L_11:
        /*0018*/ 	.byte	0x04, 0x17
        /*001a*/ 	.short	(.L_13 - .L_12)
.L_12:
        /*001c*/ 	.word	0x00000000
        /*0020*/ 	.short	0x0001
        /*0022*/ 	.short	0x0008
        /*0024*/ 	.byte	0x00, 0xf4, 0x21, 0x00


	//----- nvinfo : EIATTR_KPARAM_INFO
	.align		4
.L_13:
        /*0028*/ 	.byte	0x04, 0x17
        /*002a*/ 	.short	(.L_15 - .L_14)
.L_14:
        /*002c*/ 	.word	0x00000000
        /*0030*/ 	.short	0x0000
        /*0032*/ 	.short	0x0000
        /*0034*/ 	.byte	0x00, 0xf4, 0x21, 0x00


	//----- nvinfo : EIATTR_SPARSE_MMA_MASK
	.align		4
.L_15:
        /*0038*/ 	.byte	0x03, 0x50
        /*003a*/ 	.short	0x0000


	//----- nvinfo : EIATTR_MAXREG_COUNT
	.align		4
        /*003c*/ 	.byte	0x03, 0x1b
        /*003e*/ 	.short	0x00ff


	//----- nvinfo : EIATTR_EXIT_INSTR_OFFSETS
	.align		4
        /*0040*/ 	.byte	0x04, 0x1c
        /*0042*/ 	.short	(.L_17 - .L_16)


	//   ....[0]....
.L_16:
        /*0044*/ 	.word	0x00000180


	//   ....[1]....
        /*0048*/ 	.word	0x000001a0


	//----- nvinfo : EIATTR_REQNTID
	.align		4
.L_17:
        /*004c*/ 	.byte	0x04, 0x10
        /*004e*/ 	.short	(.L_19 - .L_18)
.L_18:
        /*0050*/ 	.word	0x00000020
        /*0054*/ 	.word	0x00000001
        /*0058*/ 	.word	0x00000001


	//----- nvinfo : EIATTR_CRS_STACK_SIZE
	.align		4
.L_19:
        /*005c*/ 	.byte	0x04, 0x1e
        /*005e*/ 	.short	(.L_21 - .L_20)
.L_20:
        /*0060*/ 	.word	0x00000000


	//----- nvinfo : EIATTR_CBANK_PARAM_SIZE
	.align		4
.L_21:
        /*0064*/ 	.byte	0x03, 0x19
        /*0066*/ 	.short	0x0014


	//----- nvinfo : EIATTR_PARAM_CBANK
	.align		4
        /*0068*/ 	.byte	0x04, 0x0a
        /*006a*/ 	.short	(.L_23 - .L_22)
	.align		4
.L_22:
        /*006c*/ 	.word	index@(.nv.constant0.triton_poi_fused_constant_pad_nd_0)
        /*0070*/ 	.short	0x0210
        /*0072*/ 	.short	0x0014


	//----- nvinfo : EIATTR_SW_WAR
	.align		4
.L_23:
        /*0074*/ 	.byte	0x04, 0x36
        /*0076*/ 	.short	(.L_25 - .L_24)
.L_24:
        /*0078*/ 	.word	0x00000008
.L_25:


//--------------------- .nv.callgraph             --------------------------
	.section	.nv.callgraph,"",@"SHT_CUDA_CALLGRAPH"
	.align	4
	.sectionentsize	8
	.align		4
        /*0000*/ 	.word	0x00000000
	.align		4
        /*0004*/ 	.word	0xffffffff
	.align		4
        /*0008*/ 	.word	0x00000000
	.align		4
        /*000c*/ 	.word	0xfffffffe
	.align		4
        /*0010*/ 	.word	0x00000000
	.align		4
        /*0014*/ 	.word	0xfffffffd
	.align		4
        /*0018*/ 	.word	0x00000000
	.align		4
        /*001c*/ 	.word	0xfffffffc


//--------------------- .text.triton_poi_fused_constant_pad_nd_0 --------------------------
	.section	.text.triton_poi_fused_constant_pad_nd_0,"ax",@progbits
	.align	128
        .global         triton_poi_fused_constant_pad_nd_0
        .type           triton_poi_fused_constant_pad_nd_0,@function
        .size           triton_poi_fused_constant_pad_nd_0,(.L_x_3 - triton_poi_fused_constant_pad_nd_0)
        .other          triton_poi_fused_constant_pad_nd_0,@"STO_CUDA_ENTRY STV_DEFAULT"
triton_poi_fused_constant_pad_nd_0:
.text.triton_poi_fused_constant_pad_nd_0:
[----:B------:R-:W0:Y:S02]  /*0000*/  LDC R1, c[0x0][0x28] ;  /* 0x00000a00ff017b82 */ /* 0x000e240000000800 */
[----:B------:R-:W1:Y:S01]  /*0010*/  S2R R0, SR_TID.X ;  /* 0x0000000000007919 */ /* 0x000e620000002100 */
[----:B------:R-:W2:Y:S01]  /*0020*/  LDC.64 R2, c[0x0][0x210] ;  /* 0x00008400ff027b82 */ /* 0x000ea20000000a00 */
[----:B------:R-:W-:Y:S01]  /*0030*/  ULDC.64 UR4, c[0x0][0x208] ;  /* 0x0000820000047ab9 */ /* 0x000fe20000000a00 */
[----:B------:R-:W-:Y:S01]  /*0040*/  BSSY B0, `(.L_x_0) ;  /* 0x0000012000007945 */ /* 0x000fe20003800000 */
[----:B------:R-:W3:Y:S05]  /*0050*/  S2R R7, SR_CTAID.X ;  /* 0x0000000000077919 */ /* 0x000eea0000002500 */
[----:B------:R-:W4:Y:S01]  /*0060*/  LDC.64 R4, c[0x0][0x218] ;  /* 0x00008600ff047b82 */ /* 0x000f220000000a00 */
[----:B-1----:R-:W-:-:S05]  /*0070*/  LOP3.LUT R0, R0, 0x1f, RZ, 0xc0, !PT ;  /* 0x0000001f00007812 */ /* 0x002fca00078ec0ff */
[----:B---3--:R-:W-:-:S04]  /*0080*/  IMAD R7, R7, 0x20, R0 ;  /* 0x0000002007077824 */ /* 0x008fc800078e0200 */
[C---:B------:R-:W-:Y:S01]  /*0090*/  IMAD.HI R0, R7.reuse, 0x66666667, RZ ;  /* 0x6666666707007827 */ /* 0x040fe200078e02ff */
[----:B------:R-:W-:-:S03]  /*00a0*/  ISETP.GE.AND P1, PT, R7, 0x14, PT ;  /* 0x000000140700780c */ /* 0x000fc60003f26270 */
[----:B----4-:R-:W-:Y:S01]  /*00b0*/  IMAD.WIDE R4, R7, 0x4, R4 ;  /* 0x0000000407047825 */ /* 0x010fe200078e0204 */
[----:B------:R-:W-:-:S04]  /*00c0*/  SHF.R.S32.HI R9, RZ, 0x1, R0 ;  /* 0x00000001ff097819 */ /* 0x000fc80000011400 */
[----:B------:R-:W-:-:S05]  /*00d0*/  LEA.HI R0, R0, R9, RZ, 0x1 ;  /* 0x0000000900007211 */ /* 0x000fca00078f08ff */
[----:B------:R-:W-:-:S05]  /*00e0*/  IMAD R9, R0, -0x5, R7 ;  /* 0xfffffffb00097824 */ /* 0x000fca00078e0207 */
[----:B------:R-:W-:Y:S01]  /*00f0*/  ISETP.GE.AND P0, PT, R9, 0x4, PT ;  /* 0x000000040900780c */ /* 0x000fe20003f06270 */
[----:B------:R-:W-:Y:S02]  /*0100*/  IMAD R9, R0, 0x4, R9 ;  /* 0x0000000400097824 */ /* 0x000fe400078e0209 */
[----:B------:R-:W-:Y:S01]  /*0110*/  IMAD.MOV.U32 R0, RZ, RZ, RZ ;  /* 0x000000ffff007224 */ /* 0x000fe200078e00ff */
[----:B------:R-:W-:Y:S01]  /*0120*/  ISETP.LT.AND P0, PT, R7, 0x14, !P0 ;  /* 0x000000140700780c */ /* 0x000fe20004701270 */
[----:B--2---:R-:W-:-:S12]  /*0130*/  IMAD.WIDE R2, R9, 0x4, R2 ;  /* 0x0000000409027825 */ /* 0x004fd800078e0202 */
[----:B------:R-:W-:Y:S05]  /*0140*/  @!P0 BRA `(.L_x_1) ;  /* 0x0000000000048947 */ /* 0x000fea0003800000 */
[----:B------:R1:W5:Y:S02]  /*0150*/  LDG.E R0, desc[UR4][R2.64] ;  /* 0x0000000402007981 */ /* 0x000364000c1e1900 */
.L_x_1:
[----:B------:R-:W-:Y:S05]  /*0160*/  BSYNC B0 ;  /* 0x0000000000007941 */ /* 0x000fea0003800000 */
.L_x_0:
[----:B-1---5:R-:W-:Y:S01]  /*0170*/  SEL R3, R0, RZ, P0 ;  /* 0x000000ff00037207 */ /* 0x022fe20000000000 */
[----:B------:R-:W-:Y:S06]  /*0180*/  @P1 EXIT ;  /* 0x000000000000194d */ /* 0x000fec0003800000 */
[----:B------:R-:W-:Y:S01]  /*0190*/  STG.E desc[UR4][R4.64], R3 ;  /* 0x0000000304007986 */ /* 0x000fe2000c101904 */
[----:B------:R-:W-:Y:S05]  /*01a0*/  EXIT ;  /* 0x000000000000794d */ /* 0x000fea0003800000 */
.L_x_2:
[----:B------:R-:W-:-:S00]  /*01b0*/  BRA `(.L_x_2) ;  /* 0xfffffffc00fc7947 */ /* 0x000fc0000383ffff */
[----:B------:R-:W-:-:S00]  /*01c0*/  NOP ;  /* 0x0000000000007918 */ /* 0x000fc00000000000 */
        /* <DEDUP_REMOVED lines=11> */
.L_x_3:


//--------------------- .nv.constant0.triton_poi_fused_constant_pad_nd_0 --------------------------
	.section	.nv.constant0.triton_poi_fused_constant_pad_nd_0,"a",@progbits
	.sectionflags	@""
	.align	4
.nv.constant0.triton_poi_fused_constant_pad_nd_0:
	.zero		548
